	.headerflags	@"EF_CUDA_TEXMODE_UNIFIED EF_CUDA_64BIT_ADDRESS EF_CUDA_ACCELERATORS EF_CUDA_SM90 EF_CUDA_VIRTUAL_SM(EF_CUDA_SM90)"
	.elftype	@"ET_EXEC"


//--------------------- .nv.info                  --------------------------
	.section	.nv.info,"",@"SHT_CUDA_INFO"
	.align	4


	//----- nvinfo : EIATTR_REGCOUNT
	.align		4
        /*0000*/ 	.byte	0x04, 0x2f
        /*0002*/ 	.short	(.L_1 - .L_0)
	.align		4
.L_0:
        /*0004*/ 	.word	index@(triton_poi_fused_add_convolution_2)
        /*0008*/ 	.word	0x00000010


	//----- nvinfo : EIATTR_MIN_STACK_SIZE
	.align		4
.L_1:
        /*000c*/ 	.byte	0x04, 0x12
        /*000e*/ 	.short	(.L_3 - .L_2)
	.align		4
.L_2:
        /*0010*/ 	.word	index@(triton_poi_fused_add_convolution_2)
        /*0014*/ 	.word	0x00000000


	//----- nvinfo : EIATTR_FRAME_SIZE
	.align		4
.L_3:
        /*0018*/ 	.byte	0x04, 0x11
        /*001a*/ 	.short	(.L_5 - .L_4)
	.align		4
.L_4:
        /*001c*/ 	.word	index@(triton_poi_fused_add_convolution_2)
        /*0020*/ 	.word	0x00000000


	//----- nvinfo : EIATTR_MIN_STACK_SIZE
	.align		4
.L_5:
        /*0024*/ 	.byte	0x04, 0x12
        /*0026*/ 	.short	(.L_7 - .L_6)
	.align		4
.L_6:
        /*0028*/ 	.word	index@(triton_poi_fused_add_convolution_2)
        /*002c*/ 	.word	0x00000000
.L_7:


//--------------------- .nv.info.triton_poi_fused_add_convolution_2 --------------------------
	.section	.nv.info.triton_poi_fused_add_convolution_2,"",@"SHT_CUDA_INFO"
	.sectionflags	@""
	.align	4


	//----- nvinfo : EIATTR_CUDA_API_VERSION
	.align		4
        /*0000*/ 	.byte	0x04, 0x37
        /*0002*/ 	.short	(.L_9 - .L_8)
.L_8:
        /*0004*/ 	.word	0x0000007c


	//----- nvinfo : EIATTR_KPARAM_INFO
	.align		4
.L_9:
        /*0008*/ 	.byte	0x04, 0x17
        /*000a*/ 	.short	(.L_11 - .L_10)
.L_10:
        /*000c*/ 	.word	0x00000000
        /*0010*/ 	.short	0x0003
        /*0012*/ 	.short	0x0018
        /*0014*/ 	.byte	0x00, 0xf0, 0x11, 0x00


	//----- nvinfo : EIATTR_KPARAM_INFO
	.align		4
.L_11:
        /*0018*/ 	.byte	0x04, 0x17
        /*001a*/ 	.short	(.L_13 - .L_12)
.L_12:
        /*001c*/ 	.word	0x00000000
        /*0020*/ 	.short	0x0002
        /*0022*/ 	.short	0x0010
        /*0024*/ 	.byte	0x00, 0xf4, 0x21, 0x00


	//----- nvinfo : EIATTR_KPARAM_INFO
	.align		4
.L_13:
        /*0028*/ 	.byte	0x04, 0x17
        /*002a*/ 	.short	(.L_15 - .L_14)
.L_14:
        /*002c*/ 	.word	0x00000000
        /*0030*/ 	.short	0x0001
        /*0032*/ 	.short	0x0008
        /*0034*/ 	.byte	0x00, 0xf4, 0x21, 0x00


	//----- nvinfo : EIATTR_KPARAM_INFO
	.align		4
.L_15:
        /*0038*/ 	.byte	0x04, 0x17
        /*003a*/ 	.short	(.L_17 - .L_16)
.L_16:
        /*003c*/ 	.word	0x00000000
        /*0040*/ 	.short	0x0000
        /*0042*/ 	.short	0x0000
        /*0044*/ 	.byte	0x00, 0xf4, 0x21, 0x00


	//----- nvinfo : EIATTR_SPARSE_MMA_MASK
	.align		4
.L_17:
        /*0048*/ 	.byte	0x03, 0x50
        /*004a*/ 	.short	0x0000


	//----- nvinfo : EIATTR_MAXREG_COUNT
	.align		4
        /*004c*/ 	.byte	0x03, 0x1b
        /*004e*/ 	.short	0x00ff


	//----- nvinfo : EIATTR_EXIT_INSTR_OFFSETS
	.align		4
        /*0050*/ 	.byte	0x04, 0x1c
        /*0052*/ 	.short	(.L_19 - .L_18)


	//   ....[0]....
.L_18:
        /*0054*/ 	.word	0x00000210


	//   ....[1]....
        /*0058*/ 	.word	0x00000230


	//----- nvinfo : EIATTR_REQNTID
	.align		4
.L_19:
        /*005c*/ 	.byte	0x04, 0x10
        /*005e*/ 	.short	(.L_21 - .L_20)
.L_20:
        /*0060*/ 	.word	0x00000080
        /*0064*/ 	.word	0x00000001
        /*0068*/ 	.word	0x00000001


	//----- nvinfo : EIATTR_CBANK_PARAM_SIZE
	.align		4
.L_21:
        /*006c*/ 	.byte	0x03, 0x19
        /*006e*/ 	.short	0x001c


	//----- nvinfo : EIATTR_PARAM_CBANK
	.align		4
        /*0070*/ 	.byte	0x04, 0x0a
        /*0072*/ 	.short	(.L_23 - .L_22)
	.align		4
.L_22:
        /*0074*/ 	.word	index@(.nv.constant0.triton_poi_fused_add_convolution_2)
        /*0078*/ 	.short	0x0210
        /*007a*/ 	.short	0x001c


	//----- nvinfo : EIATTR_SW_WAR
	.align		4
.L_23:
        /*007c*/ 	.byte	0x04, 0x36
        /*007e*/ 	.short	(.L_25 - .L_24)
.L_24:
        /*0080*/ 	.word	0x00000008
.L_25:


//--------------------- .nv.callgraph             --------------------------
	.section	.nv.callgraph,"",@"SHT_CUDA_CALLGRAPH"
	.align	4
	.sectionentsize	8
	.align		4
        /*0000*/ 	.word	0x00000000
	.align		4
        /*0004*/ 	.word	0xffffffff
	.align		4
        /*0008*/ 	.word	0x00000000
	.align		4
        /*000c*/ 	.word	0xfffffffe
	.align		4
        /*0010*/ 	.word	0x00000000
	.align		4
        /*0014*/ 	.word	0xfffffffd
	.align		4
        /*0018*/ 	.word	0x00000000
	.align		4
        /*001c*/ 	.word	0xfffffffc


//--------------------- .text.triton_poi_fused_add_convolution_2 --------------------------
	.section	.text.triton_poi_fused_add_convolution_2,"ax",@progbits
	.align	128
        .global         triton_poi_fused_add_convolution_2
        .type           triton_poi_fused_add_convolution_2,@function
        .size           triton_poi_fused_add_convolution_2,(.L_x_1 - triton_poi_fused_add_convolution_2)
        .other          triton_poi_fused_add_convolution_2,@"STO_CUDA_ENTRY STV_DEFAULT"
triton_poi_fused_add_convolution_2:
.text.triton_poi_fused_add_convolution_2:
[----:B------:R-:W0:Y:S02]  /*0000*/  LDC R1, c[0x0][0x28] ;  /* 0x00000a00ff017b82 */ /* 0x000e240000000800 */
[----:B------:R-:W1:Y:S01]  /*0010*/  S2R R0, SR_TID.X ;  /* 0x0000000000007919 */ /* 0x000e620000002100 */
[----:B------:R-:W2:Y:S01]  /*0020*/  LDC.64 R4, c[0x0][0x218] ;  /* 0x00008600ff047b82 */ /* 0x000ea20000000a00 */
[----:B------:R-:W-:Y:S01]  /*0030*/  ULDC.64 UR4, c[0x0][0x208] ;  /* 0x0000820000047ab9 */ /* 0x000fe20000000a00 */
[----:B------:R-:W-:Y:S01]  /*0040*/  CS2R R12, SRZ ;  /* 0x00000000000c7805 */ /* 0x000fe2000001ff00 */
[----:B------:R-:W3:Y:S05]  /*0050*/  S2R R9, SR_CTAID.X ;  /* 0x0000000000097919 */ /* 0x000eea0000002500 */
[----:B------:R-:W4:Y:S08]  /*0060*/  LDC.64 R6, c[0x0][0x220] ;  /* 0x00008800ff067b82 */ /* 0x000f300000000a00 */
[----:B------:R-:W5:Y:S01]  /*0070*/  LDC.64 R2, c[0x0][0x210] ;  /* 0x00008400ff027b82 */ /* 0x000f620000000a00 */
[----:B-1----:R-:W-:Y:S01]  /*0080*/  IMAD.SHL.U32 R0, R0, 0x2, RZ ;  /* 0x0000000200007824 */ /* 0x002fe200078e00ff */
[----:B---3--:R-:W-:-:S04]  /*0090*/  SHF.R.S32.HI R8, RZ, 0x17, R9 ;  /* 0x00000017ff087819 */ /* 0x008fc80000011409 */
[----:B------:R-:W-:Y:S02]  /*00a0*/  LOP3.LUT R0, R0, 0xfe, RZ, 0xc0, !PT ;  /* 0x000000fe00007812 */ /* 0x000fe400078ec0ff */
[----:B------:R-:W-:-:S03]  /*00b0*/  SGXT R8, R8, 0x1 ;  /* 0x000000010808781a */ /* 0x000fc60000000200 */
[----:B------:R-:W-:-:S04]  /*00c0*/  IMAD R9, R9, 0x100, R0 ;  /* 0x0000010009097824 */ /* 0x000fc800078e0200 */
[C---:B----4-:R-:W-:Y:S01]  /*00d0*/  IMAD.WIDE R6, R9.reuse, 0x4, R6 ;  /* 0x0000000409067825 */ /* 0x050fe200078e0206 */
[----:B------:R-:W-:Y:S02]  /*00e0*/  LEA.HI R8, R8, R9, RZ, 0x4 ;  /* 0x0000000908087211 */ /* 0x000fe400078f20ff */
[C---:B------:R-:W-:Y:S01]  /*00f0*/  ISETP.GE.AND P0, PT, R9.reuse, 0x100, PT ;  /* 0x000001000900780c */ /* 0x040fe20003f06270 */
[----:B-----5:R-:W-:Y:S01]  /*0100*/  IMAD.WIDE R2, R9, 0x4, R2 ;  /* 0x0000000409027825 */ /* 0x020fe200078e0202 */
[----:B------:R-:W-:-:S04]  /*0110*/  SHF.R.S32.HI R8, RZ, 0x4, R8 ;  /* 0x00000004ff087819 */ /* 0x000fc80000011408 */
[----:B------:R-:W-:-:S04]  /*0120*/  LEA.HI R0, R8, R8, RZ, 0x2 ;  /* 0x0000000808007211 */ /* 0x000fc800078f10ff */
[----:B------:R-:W-:Y:S01]  /*0130*/  LOP3.LUT R11, R0, 0xfffffffc, RZ, 0xc0, !PT ;  /* 0xfffffffc000b7812 */ /* 0x000fe200078ec0ff */
[----:B------:R-:W-:Y:S02]  /*0140*/  HFMA2.MMA R0, -RZ, RZ, 0, 0 ;  /* 0x00000000ff007435 */ /* 0x000fe400000001ff */
[----:B------:R-:W3:Y:S01]  /*0150*/  @!P0 LDG.E.64 R12, desc[UR4][R6.64] ;  /* 0x00000004060c8981 */ /* 0x000ee2000c1e1b00 */
[----:B------:R-:W-:Y:S02]  /*0160*/  IADD3 R11, R8, -R11, RZ ;  /* 0x8000000b080b7210 */ /* 0x000fe40007ffe0ff */
[----:B------:R-:W-:-:S03]  /*0170*/  CS2R R8, SRZ ;  /* 0x0000000000087805 */ /* 0x000fc6000001ff00 */
[----:B--2---:R-:W-:-:S03]  /*0180*/  IMAD.WIDE R4, R11, 0x4, R4 ;  /* 0x000000040b047825 */ /* 0x004fc600078e0204 */
[----:B------:R-:W2:Y:S01]  /*0190*/  @!P0 LDG.E.64 R8, desc[UR4][R2.64] ;  /* 0x0000000402088981 */ /* 0x000ea2000c1e1b00 */
[----:B------:R-:W-:-:S03]  /*01a0*/  IMAD.MOV.U32 R11, RZ, RZ, RZ ;  /* 0x000000ffff0b7224 */ /* 0x000fc600078e00ff */
[----:B------:R-:W2:Y:S04]  /*01b0*/  @!P0 LDG.E.EL R0, desc[UR4][R4.64] ;  /* 0x0000000404008981 */ /* 0x000ea8000c2e1900 */
[----:B------:R-:W4:Y:S01]  /*01c0*/  @!P0 LDG.E.EL R11, desc[UR4][R4.64] ;  /* 0x00000004040b8981 */ /* 0x000f22000c2e1900 */
[----:B--2---:R-:W-:Y:S01]  /*01d0*/  FADD R0, R0, R9 ;  /* 0x0000000900007221 */ /* 0x004fe20000000000 */
[----:B----4-:R-:W-:-:S03]  /*01e0*/  FADD R11, R11, R8 ;  /* 0x000000080b0b7221 */ /* 0x010fc60000000000 */
[----:B---3--:R-:W-:Y:S01]  /*01f0*/  FADD R13, R0, R13 ;  /* 0x0000000d000d7221 */ /* 0x008fe20000000000 */
[----:B------:R-:W-:Y:S01]  /*0200*/  FADD R12, R11, R12 ;  /* 0x0000000c0b0c7221 */ /* 0x000fe20000000000 */
[----:B------:R-:W-:Y:S06]  /*0210*/  @P0 EXIT ;  /* 0x000000000000094d */ /* 0x000fec0003800000 */
[----:B------:R-:W-:Y:S01]  /*0220*/  STG.E.64 desc[UR4][R2.64], R12 ;  /* 0x0000000c02007986 */ /* 0x000fe2000c101b04 */
[----:B------:R-:W-:Y:S05]  /*0230*/  EXIT ;  /* 0x000000000000794d */ /* 0x000fea0003800000 */
.L_x_0:
[----:B------:R-:W-:-:S00]  /*0240*/  BRA `(.L_x_0) ;  /* 0xfffffffc00fc7947 */ /* 0x000fc0000383ffff */
[----:B------:R-:W-:-:S00]  /*0250*/  NOP ;  /* 0x0000000000007918 */ /* 0x000fc00000000000 */
        /* <DEDUP_REMOVED lines=10> */
.L_x_1:


//--------------------- .nv.constant0.triton_poi_fused_add_convolution_2 --------------------------
	.section	.nv.constant0.triton_poi_fused_add_convolution_2,"a",@progbits
	.sectionflags	@""
	.align	4
.nv.constant0.triton_poi_fused_add_convolution_2:
	.zero		556
